//
// Generated by NVIDIA NVVM Compiler
//
// Compiler Build ID: CL-36424714
// Cuda compilation tools, release 13.0, V13.0.88
// Based on NVVM 20.0.0
//

.version 9.0
.target sm_100
.address_size 64

	// .globl	_Z19collateSegments_gpuPiS_S_i
.extern .func  (.param .b32 func_retval0) vprintf
(
	.param .b64 vprintf_param_0,
	.param .b64 vprintf_param_1
)
;
.global .align 1 .b8 $str[24] = {86, 97, 108, 117, 101, 32, 111, 102, 32, 115, 114, 99, 91, 37, 100, 93, 32, 61, 32, 37, 99, 32, 10};

.visible .entry _Z19collateSegments_gpuPiS_S_i(
	.param .u64 .ptr .align 1 _Z19collateSegments_gpuPiS_S_i_param_0,
	.param .u64 .ptr .align 1 _Z19collateSegments_gpuPiS_S_i_param_1,
	.param .u64 .ptr .align 1 _Z19collateSegments_gpuPiS_S_i_param_2,
	.param .u32 _Z19collateSegments_gpuPiS_S_i_param_3
)
{
	.local .align 8 .b8 	__local_depot0[8];
	.reg .b64 	%SP;
	.reg .b64 	%SPL;
	.reg .pred 	%p<10>;
	.reg .b32 	%r<138>;
	.reg .b64 	%rd<30>;

	mov.u64 	%SPL, __local_depot0;
	cvta.local.u64 	%SP, %SPL;
	ld.param.u64 	%rd9, [_Z19collateSegments_gpuPiS_S_i_param_1];
	ld.param.u32 	%r17, [_Z19collateSegments_gpuPiS_S_i_param_3];
	cvta.to.global.u64 	%rd1, %rd9;
	add.u64 	%rd10, %SP, 0;
	add.u64 	%rd2, %SPL, 0;
	setp.lt.s32 	%p1, %r17, 1;
	@%p1 bra 	$L__BB0_13;
	and.b32  	%r1, %r17, 15;
	setp.lt.u32 	%p2, %r17, 16;
	mov.b32 	%r134, 0;
	@%p2 bra 	$L__BB0_4;
	and.b32  	%r134, %r17, 2147483632;
	add.s64 	%rd28, %rd1, 32;
	mov.b32 	%r132, 0;
	mov.u64 	%rd11, $str;
$L__BB0_3:
	.pragma "nounroll";
	ld.global.s8 	%r20, [%rd28+-32];
	st.local.v2.u32 	[%rd2], {%r132, %r20};
	cvta.global.u64 	%rd12, %rd11;
	{ // callseq 0, 0
	.param .b64 param0;
	st.param.b64 	[param0], %rd12;
	.param .b64 param1;
	st.param.b64 	[param1], %rd10;
	.param .b32 retval0;
	call.uni (retval0), 
	vprintf, 
	(
	param0, 
	param1
	);
	ld.param.b32 	%r21, [retval0];
	} // callseq 0
	ld.global.s8 	%r23, [%rd28+-28];
	add.s32 	%r24, %r132, 1;
	st.local.v2.u32 	[%rd2], {%r24, %r23};
	{ // callseq 1, 0
	.param .b64 param0;
	st.param.b64 	[param0], %rd12;
	.param .b64 param1;
	st.param.b64 	[param1], %rd10;
	.param .b32 retval0;
	call.uni (retval0), 
	vprintf, 
	(
	param0, 
	param1
	);
	ld.param.b32 	%r25, [retval0];
	} // callseq 1
	ld.global.s8 	%r27, [%rd28+-24];
	add.s32 	%r28, %r132, 2;
	st.local.v2.u32 	[%rd2], {%r28, %r27};
	{ // callseq 2, 0
	.param .b64 param0;
	st.param.b64 	[param0], %rd12;
	.param .b64 param1;
	st.param.b64 	[param1], %rd10;
	.param .b32 retval0;
	call.uni (retval0), 
	vprintf, 
	(
	param0, 
	param1
	);
	ld.param.b32 	%r29, [retval0];
	} // callseq 2
	ld.global.s8 	%r31, [%rd28+-20];
	add.s32 	%r32, %r132, 3;
	st.local.v2.u32 	[%rd2], {%r32, %r31};
	{ // callseq 3, 0
	.param .b64 param0;
	st.param.b64 	[param0], %rd12;
	.param .b64 param1;
	st.param.b64 	[param1], %rd10;
	.param .b32 retval0;
	call.uni (retval0), 
	vprintf, 
	(
	param0, 
	param1
	);
	ld.param.b32 	%r33, [retval0];
	} // callseq 3
	ld.global.s8 	%r35, [%rd28+-16];
	add.s32 	%r36, %r132, 4;
	st.local.v2.u32 	[%rd2], {%r36, %r35};
	{ // callseq 4, 0
	.param .b64 param0;
	st.param.b64 	[param0], %rd12;
	.param .b64 param1;
	st.param.b64 	[param1], %rd10;
	.param .b32 retval0;
	call.uni (retval0), 
	vprintf, 
	(
	param0, 
	param1
	);
	ld.param.b32 	%r37, [retval0];
	} // callseq 4
	ld.global.s8 	%r39, [%rd28+-12];
	add.s32 	%r40, %r132, 5;
	st.local.v2.u32 	[%rd2], {%r40, %r39};
	{ // callseq 5, 0
	.param .b64 param0;
	st.param.b64 	[param0], %rd12;
	.param .b64 param1;
	st.param.b64 	[param1], %rd10;
	.param .b32 retval0;
	call.uni (retval0), 
	vprintf, 
	(
	param0, 
	param1
	);
	ld.param.b32 	%r41, [retval0];
	} // callseq 5
	ld.global.s8 	%r43, [%rd28+-8];
	add.s32 	%r44, %r132, 6;
	st.local.v2.u32 	[%rd2], {%r44, %r43};
	{ // callseq 6, 0
	.param .b64 param0;
	st.param.b64 	[param0], %rd12;
	.param .b64 param1;
	st.param.b64 	[param1], %rd10;
	.param .b32 retval0;
	call.uni (retval0), 
	vprintf, 
	(
	param0, 
	param1
	);
	ld.param.b32 	%r45, [retval0];
	} // callseq 6
	ld.global.s8 	%r47, [%rd28+-4];
	add.s32 	%r48, %r132, 7;
	st.local.v2.u32 	[%rd2], {%r48, %r47};
	{ // callseq 7, 0
	.param .b64 param0;
	st.param.b64 	[param0], %rd12;
	.param .b64 param1;
	st.param.b64 	[param1], %rd10;
	.param .b32 retval0;
	call.uni (retval0), 
	vprintf, 
	(
	param0, 
	param1
	);
	ld.param.b32 	%r49, [retval0];
	} // callseq 7
	ld.global.s8 	%r51, [%rd28];
	add.s32 	%r52, %r132, 8;
	st.local.v2.u32 	[%rd2], {%r52, %r51};
	{ // callseq 8, 0
	.param .b64 param0;
	st.param.b64 	[param0], %rd12;
	.param .b64 param1;
	st.param.b64 	[param1], %rd10;
	.param .b32 retval0;
	call.uni (retval0), 
	vprintf, 
	(
	param0, 
	param1
	);
	ld.param.b32 	%r53, [retval0];
	} // callseq 8
	ld.global.s8 	%r55, [%rd28+4];
	add.s32 	%r56, %r132, 9;
	st.local.v2.u32 	[%rd2], {%r56, %r55};
	{ // callseq 9, 0
	.param .b64 param0;
	st.param.b64 	[param0], %rd12;
	.param .b64 param1;
	st.param.b64 	[param1], %rd10;
	.param .b32 retval0;
	call.uni (retval0), 
	vprintf, 
	(
	param0, 
	param1
	);
	ld.param.b32 	%r57, [retval0];
	} // callseq 9
	ld.global.s8 	%r59, [%rd28+8];
	add.s32 	%r60, %r132, 10;
	st.local.v2.u32 	[%rd2], {%r60, %r59};
	{ // callseq 10, 0
	.param .b64 param0;
	st.param.b64 	[param0], %rd12;
	.param .b64 param1;
	st.param.b64 	[param1], %rd10;
	.param .b32 retval0;
	call.uni (retval0), 
	vprintf, 
	(
	param0, 
	param1
	);
	ld.param.b32 	%r61, [retval0];
	} // callseq 10
	ld.global.s8 	%r63, [%rd28+12];
	add.s32 	%r64, %r132, 11;
	st.local.v2.u32 	[%rd2], {%r64, %r63};
	{ // callseq 11, 0
	.param .b64 param0;
	st.param.b64 	[param0], %rd12;
	.param .b64 param1;
	st.param.b64 	[param1], %rd10;
	.param .b32 retval0;
	call.uni (retval0), 
	vprintf, 
	(
	param0, 
	param1
	);
	ld.param.b32 	%r65, [retval0];
	} // callseq 11
	ld.global.s8 	%r67, [%rd28+16];
	add.s32 	%r68, %r132, 12;
	st.local.v2.u32 	[%rd2], {%r68, %r67};
	{ // callseq 12, 0
	.param .b64 param0;
	st.param.b64 	[param0], %rd12;
	.param .b64 param1;
	st.param.b64 	[param1], %rd10;
	.param .b32 retval0;
	call.uni (retval0), 
	vprintf, 
	(
	param0, 
	param1
	);
	ld.param.b32 	%r69, [retval0];
	} // callseq 12
	ld.global.s8 	%r71, [%rd28+20];
	add.s32 	%r72, %r132, 13;
	st.local.v2.u32 	[%rd2], {%r72, %r71};
	{ // callseq 13, 0
	.param .b64 param0;
	st.param.b64 	[param0], %rd12;
	.param .b64 param1;
	st.param.b64 	[param1], %rd10;
	.param .b32 retval0;
	call.uni (retval0), 
	vprintf, 
	(
	param0, 
	param1
	);
	ld.param.b32 	%r73, [retval0];
	} // callseq 13
	ld.global.s8 	%r75, [%rd28+24];
	add.s32 	%r76, %r132, 14;
	st.local.v2.u32 	[%rd2], {%r76, %r75};
	{ // callseq 14, 0
	.param .b64 param0;
	st.param.b64 	[param0], %rd12;
	.param .b64 param1;
	st.param.b64 	[param1], %rd10;
	.param .b32 retval0;
	call.uni (retval0), 
	vprintf, 
	(
	param0, 
	param1
	);
	ld.param.b32 	%r77, [retval0];
	} // callseq 14
	ld.global.s8 	%r79, [%rd28+28];
	add.s32 	%r80, %r132, 15;
	st.local.v2.u32 	[%rd2], {%r80, %r79};
	{ // callseq 15, 0
	.param .b64 param0;
	st.param.b64 	[param0], %rd12;
	.param .b64 param1;
	st.param.b64 	[param1], %rd10;
	.param .b32 retval0;
	call.uni (retval0), 
	vprintf, 
	(
	param0, 
	param1
	);
	ld.param.b32 	%r81, [retval0];
	} // callseq 15
	add.s64 	%rd28, %rd28, 64;
	add.s32 	%r132, %r132, 16;
	setp.ne.s32 	%p3, %r132, %r134;
	@%p3 bra 	$L__BB0_3;
$L__BB0_4:
	setp.eq.s32 	%p4, %r1, 0;
	@%p4 bra 	$L__BB0_13;
	and.b32  	%r6, %r17, 7;
	setp.lt.u32 	%p5, %r1, 8;
	@%p5 bra 	$L__BB0_7;
	mul.wide.u32 	%rd14, %r134, 4;
	add.s64 	%rd15, %rd1, %rd14;
	ld.global.s8 	%r83, [%rd15];
	st.local.v2.u32 	[%rd2], {%r134, %r83};
	mov.u64 	%rd16, $str;
	cvta.global.u64 	%rd17, %rd16;
	add.u64 	%rd18, %SP, 0;
	{ // callseq 16, 0
	.param .b64 param0;
	st.param.b64 	[param0], %rd17;
	.param .b64 param1;
	st.param.b64 	[param1], %rd18;
	.param .b32 retval0;
	call.uni (retval0), 
	vprintf, 
	(
	param0, 
	param1
	);
	ld.param.b32 	%r84, [retval0];
	} // callseq 16
	add.s32 	%r86, %r134, 1;
	ld.global.s8 	%r87, [%rd15+4];
	st.local.v2.u32 	[%rd2], {%r86, %r87};
	{ // callseq 17, 0
	.param .b64 param0;
	st.param.b64 	[param0], %rd17;
	.param .b64 param1;
	st.param.b64 	[param1], %rd18;
	.param .b32 retval0;
	call.uni (retval0), 
	vprintf, 
	(
	param0, 
	param1
	);
	ld.param.b32 	%r88, [retval0];
	} // callseq 17
	add.s32 	%r90, %r134, 2;
	ld.global.s8 	%r91, [%rd15+8];
	st.local.v2.u32 	[%rd2], {%r90, %r91};
	{ // callseq 18, 0
	.param .b64 param0;
	st.param.b64 	[param0], %rd17;
	.param .b64 param1;
	st.param.b64 	[param1], %rd18;
	.param .b32 retval0;
	call.uni (retval0), 
	vprintf, 
	(
	param0, 
	param1
	);
	ld.param.b32 	%r92, [retval0];
	} // callseq 18
	add.s32 	%r94, %r134, 3;
	ld.global.s8 	%r95, [%rd15+12];
	st.local.v2.u32 	[%rd2], {%r94, %r95};
	{ // callseq 19, 0
	.param .b64 param0;
	st.param.b64 	[param0], %rd17;
	.param .b64 param1;
	st.param.b64 	[param1], %rd18;
	.param .b32 retval0;
	call.uni (retval0), 
	vprintf, 
	(
	param0, 
	param1
	);
	ld.param.b32 	%r96, [retval0];
	} // callseq 19
	add.s32 	%r98, %r134, 4;
	ld.global.s8 	%r99, [%rd15+16];
	st.local.v2.u32 	[%rd2], {%r98, %r99};
	{ // callseq 20, 0
	.param .b64 param0;
	st.param.b64 	[param0], %rd17;
	.param .b64 param1;
	st.param.b64 	[param1], %rd18;
	.param .b32 retval0;
	call.uni (retval0), 
	vprintf, 
	(
	param0, 
	param1
	);
	ld.param.b32 	%r100, [retval0];
	} // callseq 20
	add.s32 	%r102, %r134, 5;
	ld.global.s8 	%r103, [%rd15+20];
	st.local.v2.u32 	[%rd2], {%r102, %r103};
	{ // callseq 21, 0
	.param .b64 param0;
	st.param.b64 	[param0], %rd17;
	.param .b64 param1;
	st.param.b64 	[param1], %rd18;
	.param .b32 retval0;
	call.uni (retval0), 
	vprintf, 
	(
	param0, 
	param1
	);
	ld.param.b32 	%r104, [retval0];
	} // callseq 21
	add.s32 	%r106, %r134, 6;
	ld.global.s8 	%r107, [%rd15+24];
	st.local.v2.u32 	[%rd2], {%r106, %r107};
	{ // callseq 22, 0
	.param .b64 param0;
	st.param.b64 	[param0], %rd17;
	.param .b64 param1;
	st.param.b64 	[param1], %rd18;
	.param .b32 retval0;
	call.uni (retval0), 
	vprintf, 
	(
	param0, 
	param1
	);
	ld.param.b32 	%r108, [retval0];
	} // callseq 22
	add.s32 	%r110, %r134, 7;
	ld.global.s8 	%r111, [%rd15+28];
	st.local.v2.u32 	[%rd2], {%r110, %r111};
	{ // callseq 23, 0
	.param .b64 param0;
	st.param.b64 	[param0], %rd17;
	.param .b64 param1;
	st.param.b64 	[param1], %rd18;
	.param .b32 retval0;
	call.uni (retval0), 
	vprintf, 
	(
	param0, 
	param1
	);
	ld.param.b32 	%r112, [retval0];
	} // callseq 23
	add.s32 	%r134, %r134, 8;
$L__BB0_7:
	setp.eq.s32 	%p6, %r6, 0;
	@%p6 bra 	$L__BB0_13;
	and.b32  	%r9, %r17, 3;
	setp.lt.u32 	%p7, %r6, 4;
	@%p7 bra 	$L__BB0_10;
	mul.wide.u32 	%rd19, %r134, 4;
	add.s64 	%rd20, %rd1, %rd19;
	ld.global.s8 	%r114, [%rd20];
	st.local.v2.u32 	[%rd2], {%r134, %r114};
	mov.u64 	%rd21, $str;
	cvta.global.u64 	%rd22, %rd21;
	add.u64 	%rd23, %SP, 0;
	{ // callseq 24, 0
	.param .b64 param0;
	st.param.b64 	[param0], %rd22;
	.param .b64 param1;
	st.param.b64 	[param1], %rd23;
	.param .b32 retval0;
	call.uni (retval0), 
	vprintf, 
	(
	param0, 
	param1
	);
	ld.param.b32 	%r115, [retval0];
	} // callseq 24
	add.s32 	%r117, %r134, 1;
	ld.global.s8 	%r118, [%rd20+4];
	st.local.v2.u32 	[%rd2], {%r117, %r118};
	{ // callseq 25, 0
	.param .b64 param0;
	st.param.b64 	[param0], %rd22;
	.param .b64 param1;
	st.param.b64 	[param1], %rd23;
	.param .b32 retval0;
	call.uni (retval0), 
	vprintf, 
	(
	param0, 
	param1
	);
	ld.param.b32 	%r119, [retval0];
	} // callseq 25
	add.s32 	%r121, %r134, 2;
	ld.global.s8 	%r122, [%rd20+8];
	st.local.v2.u32 	[%rd2], {%r121, %r122};
	{ // callseq 26, 0
	.param .b64 param0;
	st.param.b64 	[param0], %rd22;
	.param .b64 param1;
	st.param.b64 	[param1], %rd23;
	.param .b32 retval0;
	call.uni (retval0), 
	vprintf, 
	(
	param0, 
	param1
	);
	ld.param.b32 	%r123, [retval0];
	} // callseq 26
	add.s32 	%r125, %r134, 3;
	ld.global.s8 	%r126, [%rd20+12];
	st.local.v2.u32 	[%rd2], {%r125, %r126};
	{ // callseq 27, 0
	.param .b64 param0;
	st.param.b64 	[param0], %rd22;
	.param .b64 param1;
	st.param.b64 	[param1], %rd23;
	.param .b32 retval0;
	call.uni (retval0), 
	vprintf, 
	(
	param0, 
	param1
	);
	ld.param.b32 	%r127, [retval0];
	} // callseq 27
	add.s32 	%r134, %r134, 4;
$L__BB0_10:
	setp.eq.s32 	%p8, %r9, 0;
	@%p8 bra 	$L__BB0_13;
	mul.wide.u32 	%rd24, %r134, 4;
	add.s64 	%rd29, %rd1, %rd24;
	neg.s32 	%r136, %r9;
	mov.u64 	%rd25, $str;
	add.u64 	%rd27, %SP, 0;
$L__BB0_12:
	.pragma "nounroll";
	ld.global.s8 	%r129, [%rd29];
	st.local.v2.u32 	[%rd2], {%r134, %r129};
	cvta.global.u64 	%rd26, %rd25;
	{ // callseq 28, 0
	.param .b64 param0;
	st.param.b64 	[param0], %rd26;
	.param .b64 param1;
	st.param.b64 	[param1], %rd27;
	.param .b32 retval0;
	call.uni (retval0), 
	vprintf, 
	(
	param0, 
	param1
	);
	ld.param.b32 	%r130, [retval0];
	} // callseq 28
	add.s32 	%r134, %r134, 1;
	add.s64 	%rd29, %rd29, 4;
	add.s32 	%r136, %r136, 1;
	setp.ne.s32 	%p9, %r136, 0;
	@%p9 bra 	$L__BB0_12;
$L__BB0_13:
	ret;

}


// ===== COMPILED SASS (sm_100) =====

	.target	sm_100

	.elftype	@"ET_EXEC"


//--------------------- .note.nv.tkinfo           --------------------------
	.section	.note.nv.tkinfo,"",@"SHT_NOTE"
	.sectionflags	@"SHF_NOTE_NV_TKINFO"
	.tkinfo
        /*0018*/ 	.word	0x00000002
        /*0030*/ 	.string	""
        /*0030*/ 	.string	"ptxas"
        /*0030*/ 	.string	"Cuda compilation tools, release 13.0, V13.0.88"
        /*0030*/ 	.string	"Build cuda_13.0.r13.0/compiler.36424714_0"
        /*0030*/ 	.string	"-arch sm_100 -m 64 "



//--------------------- .note.nv.cuinfo           --------------------------
	.section	.note.nv.cuinfo,"",@"SHT_NOTE"
	.sectionflags	@"SHF_NOTE_NV_CUINFO"
        /*0018*/ 	.short	0x0002
        /*001a*/ 	.short	0x0064
        /*001c*/ 	.short	0x0082
	.zero		2


//--------------------- .nv.info                  --------------------------
	.section	.nv.info,"",@"SHT_CUDA_INFO"
	.align	4


	//----- nvinfo : EIATTR_REGCOUNT
	.align		4
        /*0000*/ 	.byte	0x04, 0x2f
        /*0002*/ 	.short	(.L_2 - .L_1)
	.align		4
.L_1:
        /*0004*/ 	.word	index@(_Z19collateSegments_gpuPiS_S_i)
        /*0008*/ 	.word	0x0000001c


	//----- nvinfo : EIATTR_FRAME_SIZE
	.align		4
.L_2:
        /*000c*/ 	.byte	0x04, 0x11
        /*000e*/ 	.short	(.L_4 - .L_3)
	.align		4
.L_3:
        /*0010*/ 	.word	index@(_Z19collateSegments_gpuPiS_S_i)
        /*0014*/ 	.word	0x00000008


	//----- nvinfo : EIATTR_MIN_STACK_SIZE
	.align		4
.L_4:
        /*0018*/ 	.byte	0x04, 0x12
        /*001a*/ 	.short	(.L_6 - .L_5)
	.align		4
.L_5:
        /*001c*/ 	.word	index@(_Z19collateSegments_gpuPiS_S_i)
        /*0020*/ 	.word	0x00000008
.L_6:


//--------------------- .nv.compat                --------------------------
	.section	.nv.compat,"",@"SHT_CUDA_COMPAT_INFO"
	.align	4
        /*0000*/ 	.byte	0x02, 0x09, 0x00, 0x00, 0x02, 0x02, 0x01, 0x00, 0x02, 0x05, 0x05, 0x00, 0x03, 0x07, 0x01, 0x01
        /*0010*/ 	.byte	0x02, 0x03, 0x00, 0x00, 0x02, 0x06, 0x01, 0x00, 0x04, 0x0b, 0x08, 0x00, 0x09, 0x00, 0x00, 0x00
        /*0020*/ 	.byte	0x00, 0x00, 0x00, 0x00


//--------------------- .nv.info._Z19collateSegments_gpuPiS_S_i --------------------------
	.section	.nv.info._Z19collateSegments_gpuPiS_S_i,"",@"SHT_CUDA_INFO"
	.sectionflags	@""
	.align	4


	//----- nvinfo : EIATTR_CUDA_API_VERSION
	.align		4
        /*0000*/ 	.byte	0x04, 0x37
        /*0002*/ 	.short	(.L_8 - .L_7)
.L_7:
        /*0004*/ 	.word	0x00000082


	//----- nvinfo : EIATTR_KPARAM_INFO
	.align		4
.L_8:
        /*0008*/ 	.byte	0x04, 0x17
        /*000a*/ 	.short	(.L_10 - .L_9)
.L_9:
        /*000c*/ 	.word	0x00000000
        /*0010*/ 	.short	0x0003
        /*0012*/ 	.short	0x0018
        /*0014*/ 	.byte	0x00, 0xf0, 0x11, 0x00


	//----- nvinfo : EIATTR_KPARAM_INFO
	.align		4
.L_10:
        /*0018*/ 	.byte	0x04, 0x17
        /*001a*/ 	.short	(.L_12 - .L_11)
.L_11:
        /*001c*/ 	.word	0x00000000
        /*0020*/ 	.short	0x0002
        /*0022*/ 	.short	0x0010
        /*0024*/ 	.byte	0x00, 0xf5, 0x21, 0x00


	//----- nvinfo : EIATTR_KPARAM_INFO
	.align		4
.L_12:
        /*0028*/ 	.byte	0x04, 0x17
        /*002a*/ 	.short	(.L_14 - .L_13)
.L_13:
        /*002c*/ 	.word	0x00000000
        /*0030*/ 	.short	0x0001
        /*0032*/ 	.short	0x0008
        /*0034*/ 	.byte	0x00, 0xf5, 0x21, 0x00


	//----- nvinfo : EIATTR_KPARAM_INFO
	.align		4
.L_14:
        /*0038*/ 	.byte	0x04, 0x17
        /*003a*/ 	.short	(.L_16 - .L_15)
.L_15:
        /*003c*/ 	.word	0x00000000
        /*0040*/ 	.short	0x0000
        /*0042*/ 	.short	0x0000
        /*0044*/ 	.byte	0x00, 0xf5, 0x21, 0x00


	//----- nvinfo : EIATTR_SPARSE_MMA_MASK
	.align		4
.L_16:
        /*0048*/ 	.byte	0x03, 0x50
        /*004a*/ 	.short	0x0000


	//----- nvinfo : EIATTR_MAXREG_COUNT
	.align		4
        /*004c*/ 	.byte	0x03, 0x1b
        /*004e*/ 	.short	0x00ff


	//----- nvinfo : EIATTR_EXTERNS
	.align		4
        /*0050*/ 	.byte	0x04, 0x0f
        /*0052*/ 	.short	(.L_18 - .L_17)


	//   ....[0]....
	.align		4
.L_17:
        /*0054*/ 	.word	index@(vprintf)


	//----- nvinfo : EIATTR_MERCURY_ISA_VERSION
	.align		4
.L_18:
        /*0058*/ 	.byte	0x03, 0x5f
        /*005a*/ 	.short	0x0101


	//----- nvinfo : EIATTR_VRC_CTA_INIT_COUNT
	.align		4
        /*005c*/ 	.byte	0x02, 0x4a
	.zero		1
	.zero		1


	//----- nvinfo : EIATTR_SYSCALL_OFFSETS
	.align		4
        /*0060*/ 	.byte	0x04, 0x46
        /*0062*/ 	.short	(.L_20 - .L_19)


	//   ....[0]....
.L_19:
        /*0064*/ 	.word	0x00000200


	//   ....[1]....
        /*0068*/ 	.word	0x000002b0


	//   ....[2]....
        /*006c*/ 	.word	0x00000360


	//   ....[3]....
        /*0070*/ 	.word	0x00000410


	//   ....[4]....
        /*0074*/ 	.word	0x000004c0


	//   ....[5]....
        /*0078*/ 	.word	0x00000570


	//   ....[6]....
        /*007c*/ 	.word	0x00000620


	//   ....[7]....
        /*0080*/ 	.word	0x000006d0


	//   ....[8]....
        /*0084*/ 	.word	0x00000780


	//   ....[9]....
        /*0088*/ 	.word	0x00000830


	//   ....[10]....
        /*008c*/ 	.word	0x000008e0


	//   ....[11]....
        /*0090*/ 	.word	0x00000990


	//   ....[12]....
        /*0094*/ 	.word	0x00000a40


	//   ....[13]....
        /*0098*/ 	.word	0x00000af0


	//   ....[14]....
        /*009c*/ 	.word	0x00000ba0


	//   ....[15]....
        /*00a0*/ 	.word	0x00000c50


	//   ....[16]....
        /*00a4*/ 	.word	0x00000de0


	//   ....[17]....
        /*00a8*/ 	.word	0x00000e90


	//   ....[18]....
        /*00ac*/ 	.word	0x00000f40


	//   ....[19]....
        /*00b0*/ 	.word	0x00000ff0


	//   ....[20]....
        /*00b4*/ 	.word	0x000010a0


	//   ....[21]....
        /*00b8*/ 	.word	0x00001150


	//   ....[22]....
        /*00bc*/ 	.word	0x00001200


	//   ....[23]....
        /*00c0*/ 	.word	0x000012b0


	//   ....[24]....
        /*00c4*/ 	.word	0x000013f0


	//   ....[25]....
        /*00c8*/ 	.word	0x000014a0


	//   ....[26]....
        /*00cc*/ 	.word	0x00001550


	//   ....[27]....
        /*00d0*/ 	.word	0x00001600


	//   ....[28]....
        /*00d4*/ 	.word	0x00001780


	//----- nvinfo : EIATTR_EXIT_INSTR_OFFSETS
	.align		4
.L_20:
        /*00d8*/ 	.byte	0x04, 0x1c
        /*00da*/ 	.short	(.L_22 - .L_21)


	//   ....[0]....
.L_21:
        /*00dc*/ 	.word	0x00000070


	//   ....[1]....
        /*00e0*/ 	.word	0x00000cd0


	//   ....[2]....
        /*00e4*/ 	.word	0x000012e0


	//   ....[3]....
        /*00e8*/ 	.word	0x00001630


	//   ....[4]....
        /*00ec*/ 	.word	0x000017e0


	//----- nvinfo : EIATTR_CRS_STACK_SIZE
	.align		4
.L_22:
        /*00f0*/ 	.byte	0x04, 0x1e
        /*00f2*/ 	.short	(.L_24 - .L_23)
.L_23:
        /*00f4*/ 	.word	0x00000000


	//----- nvinfo : EIATTR_CBANK_PARAM_SIZE
	.align		4
.L_24:
        /*00f8*/ 	.byte	0x03, 0x19
        /*00fa*/ 	.short	0x001c


	//----- nvinfo : EIATTR_PARAM_CBANK
	.align		4
        /*00fc*/ 	.byte	0x04, 0x0a
        /*00fe*/ 	.short	(.L_26 - .L_25)
	.align		4
.L_25:
        /*0100*/ 	.word	index@(.nv.constant0._Z19collateSegments_gpuPiS_S_i)
        /*0104*/ 	.short	0x0380
        /*0106*/ 	.short	0x001c


	//----- nvinfo : EIATTR_SW_WAR
	.align		4
.L_26:
        /*0108*/ 	.byte	0x04, 0x36
        /*010a*/ 	.short	(.L_28 - .L_27)
.L_27:
        /*010c*/ 	.word	0x00000008
.L_28:


//--------------------- .nv.callgraph             --------------------------
	.section	.nv.callgraph,"",@"SHT_CUDA_CALLGRAPH"
	.align	4
	.sectionentsize	8
	.align		4
        /*0000*/ 	.word	0x00000000
	.align		4
        /*0004*/ 	.word	0xffffffff
	.align		4
        /*0008*/ 	.word	index@(_Z19collateSegments_gpuPiS_S_i)
	.align		4
        /*000c*/ 	.word	index@(vprintf)
	.align		4
        /*0010*/ 	.word	0x00000000
	.align		4
        /*0014*/ 	.word	0xfffffffe
	.align		4
        /*0018*/ 	.word	0x00000000
	.align		4
        /*001c*/ 	.word	0xfffffffd
	.align		4
        /*0020*/ 	.word	0x00000000
	.align		4
        /*0024*/ 	.word	0xfffffffc


//--------------------- .nv.constant4             --------------------------
	.section	.nv.constant4,"a",@progbits
	.align	8
	.align		8
.nv.constant4:
        /*0000*/ 	.dword	vprintf
	.align		8
        /*0008*/ 	.dword	$str


//--------------------- .text._Z19collateSegments_gpuPiS_S_i --------------------------
	.section	.text._Z19collateSegments_gpuPiS_S_i,"ax",@progbits
	.align	128
        .global         _Z19collateSegments_gpuPiS_S_i
        .type           _Z19collateSegments_gpuPiS_S_i,@function
        .size           _Z19collateSegments_gpuPiS_S_i,(.L_x_35 - _Z19collateSegments_gpuPiS_S_i)
        .other          _Z19collateSegments_gpuPiS_S_i,@"STO_CUDA_ENTRY STV_DEFAULT"
_Z19collateSegments_gpuPiS_S_i:
.text._Z19collateSegments_gpuPiS_S_i:
[----:B------:R-:W0:Y:S08]  /*0000*/  LDC R1, c[0x0][0x37c] ;  /* 0x0000df00ff017b82 */ /* 0x000e300000000800 */
[----:B------:R-:W1:Y:S01]  /*0010*/  LDC R0, c[0x0][0x398] ;  /* 0x0000e600ff007b82 */ /* 0x000e620000000800 */
[----:B------:R-:W2:Y:S01]  /*0020*/  LDCU UR4, c[0x0][0x2f8] ;  /* 0x00005f00ff0477ac */ /* 0x000ea20008000800 */
[----:B0-----:R-:W-:Y:S01]  /*0030*/  VIADD R1, R1, 0xfffffff8 ;  /* 0xfffffff801017836 */ /* 0x001fe20000000000 */
[----:B------:R-:W0:Y:S04]  /*0040*/  LDCU UR5, c[0x0][0x2fc] ;  /* 0x00005f80ff0577ac */ /* 0x000e280008000800 */
[----:B--2---:R-:W-:-:S02]  /*0050*/  IADD3 R19, P0, PT, R1, UR4, RZ ;  /* 0x0000000401137c10 */ /* 0x004fc4000ff1e0ff */
[----:B-1----:R-:W-:-:S13]  /*0060*/  ISETP.GE.AND P1, PT, R0, 0x1, PT ;  /* 0x000000010000780c */ /* 0x002fda0003f26270 */
[----:B0-----:R-:W-:Y:S05]  /*0070*/  @!P1 EXIT ;  /* 0x000000000000994d */ /* 0x001fea0003800000 */
[C---:B------:R-:W-:Y:S01]  /*0080*/  ISETP.GE.U32.AND P1, PT, R0.reuse, 0x10, PT ;  /* 0x000000100000780c */ /* 0x040fe20003f26070 */
[----:B------:R-:W0:Y:S01]  /*0090*/  LDCU.64 UR36, c[0x0][0x358] ;  /* 0x00006b00ff2477ac */ /* 0x000e220008000a00 */
[----:B------:R-:W-:Y:S02]  /*00a0*/  IMAD.X R18, RZ, RZ, UR5, P0 ;  /* 0x00000005ff127e24 */ /* 0x000fe400080e06ff */
[----:B------:R-:W-:Y:S01]  /*00b0*/  HFMA2 R2, -RZ, RZ, 0, 0 ;  /* 0x00000000ff027431 */ /* 0x000fe200000001ff */
[----:B------:R-:W-:-:S08]  /*00c0*/  LOP3.LUT R25, R0, 0xf, RZ, 0xc0, !PT ;  /* 0x0000000f00197812 */ /* 0x000fd000078ec0ff */
[----:B------:R-:W-:Y:S05]  /*00d0*/  @!P1 BRA `(.L_x_0) ;  /* 0x0000000800f89947 */ /* 0x000fea0003800000 */
[----:B------:R-:W1:Y:S01]  /*00e0*/  LDCU.64 UR4, c[0x0][0x388] ;  /* 0x00007100ff0477ac */ /* 0x000e620008000a00 */
[----:B------:R-:W-:Y:S01]  /*00f0*/  BSSY.RECONVERGENT B6, `(.L_x_0) ;  /* 0x00000bc000067945 */ /* 0x000fe20003800200 */
[----:B------:R-:W-:Y:S01]  /*0100*/  LOP3.LUT R2, R0, 0x7ffffff0, RZ, 0xc0, !PT ;  /* 0x7ffffff000027812 */ /* 0x000fe200078ec0ff */
[----:B------:R-:W-:Y:S01]  /*0110*/  IMAD.MOV.U32 R22, RZ, RZ, RZ ;  /* 0x000000ffff167224 */ /* 0x000fe200078e00ff */
[----:B-1----:R-:W-:-:S04]  /*0120*/  UIADD3 UR4, UP0, UPT, UR4, 0x20, URZ ;  /* 0x0000002004047890 */ /* 0x002fc8000ff1e0ff */
[----:B------:R-:W-:Y:S02]  /*0130*/  UIADD3.X UR5, UPT, UPT, URZ, UR5, URZ, UP0, !UPT ;  /* 0x00000005ff057290 */ /* 0x000fe400087fe4ff */
[----:B------:R-:W-:-:S04]  /*0140*/  IMAD.U32 R16, RZ, RZ, UR4 ;  /* 0x00000004ff107e24 */ /* 0x000fc8000f8e00ff */
[----:B------:R-:W-:-:S07]  /*0150*/  MOV R17, UR5 ;  /* 0x0000000500117c02 */ /* 0x000fce0008000f00 */
.L_x_17:
[----:B0-----:R-:W2:Y:S01]  /*0160*/  LDG.E.S8 R23, desc[UR36][R16.64+-0x20] ;  /* 0xffffe02410177981 */ /* 0x001ea2000c1e1300 */
[----:B------:R-:W-:Y:S01]  /*0170*/  MOV R24, 0x0 ;  /* 0x0000000000187802 */ /* 0x000fe20000000f00 */
[----:B------:R-:W0:Y:S01]  /*0180*/  LDCU.64 UR4, c[0x4][0x8] ;  /* 0x01000100ff0477ac */ /* 0x000e220008000a00 */
[----:B------:R-:W-:Y:S01]  /*0190*/  MOV R6, R19 ;  /* 0x0000001300067202 */ /* 0x000fe20000000f00 */
[----:B------:R-:W-:Y:S01]  /*01a0*/  IMAD.MOV.U32 R7, RZ, RZ, R18 ;  /* 0x000000ffff077224 */ /* 0x000fe200078e0012 */
[----:B------:R1:W3:Y:S01]  /*01b0*/  LDC.64 R8, c[0x4][R24] ;  /* 0x0100000018087b82 */ /* 0x0002e20000000a00 */
[----:B0-----:R-:W-:Y:S02]  /*01c0*/  IMAD.U32 R4, RZ, RZ, UR4 ;  /* 0x00000004ff047e24 */ /* 0x001fe4000f8e00ff */
[----:B------:R-:W-:Y:S01]  /*01d0*/  IMAD.U32 R5, RZ, RZ, UR5 ;  /* 0x00000005ff057e24 */ /* 0x000fe2000f8e00ff */
[----:B--23--:R1:W-:Y:S06]  /*01e0*/  STL.64 [R1], R22 ;  /* 0x0000001601007387 */ /* 0x00c3ec0000100a00 */
[----:B------:R-:W-:-:S07]  /*01f0*/  LEPC R20, `(.L_x_1) ;  /* 0x000000001014794e */ /* 0x000fce0000000000 */
[----:B-1----:R-:W-:Y:S05]  /*0200*/  CALL.ABS.NOINC R8 ;  /* 0x0000000008007343 */ /* 0x002fea0003c00000 */
.L_x_1:
[----:B------:R-:W2:Y:S01]  /*0210*/  LDG.E.S8 R11, desc[UR36][R16.64+-0x1c] ;  /* 0xffffe424100b7981 */ /* 0x000ea2000c1e1300 */
[----:B------:R-:W-:Y:S01]  /*0220*/  VIADD R10, R22, 0x1 ;  /* 0x00000001160a7836 */ /* 0x000fe20000000000 */
[----:B------:R0:W1:Y:S01]  /*0230*/  LDC.64 R8, c[0x4][R24] ;  /* 0x0100000018087b82 */ /* 0x0000620000000a00 */
[----:B------:R-:W3:Y:S01]  /*0240*/  LDCU.64 UR4, c[0x4][0x8] ;  /* 0x01000100ff0477ac */ /* 0x000ee20008000a00 */
[----:B------:R-:W-:Y:S01]  /*0250*/  IMAD.MOV.U32 R6, RZ, RZ, R19 ;  /* 0x000000ffff067224 */ /* 0x000fe200078e0013 */
[----:B------:R-:W-:Y:S02]  /*0260*/  MOV R7, R18 ;  /* 0x0000001200077202 */ /* 0x000fe40000000f00 */
[----:B---3--:R-:W-:Y:S01]  /*0270*/  MOV R4, UR4 ;  /* 0x0000000400047c02 */ /* 0x008fe20008000f00 */
[----:B------:R-:W-:Y:S01]  /*0280*/  IMAD.U32 R5, RZ, RZ, UR5 ;  /* 0x00000005ff057e24 */ /* 0x000fe2000f8e00ff */
[----:B-12---:R0:W-:Y:S06]  /*0290*/  STL.64 [R1], R10 ;  /* 0x0000000a01007387 */ /* 0x0061ec0000100a00 */
[----:B------:R-:W-:-:S07]  /*02a0*/  LEPC R20, `(.L_x_2) ;  /* 0x000000001014794e */ /* 0x000fce0000000000 */
[----:B0-----:R-:W-:Y:S05]  /*02b0*/  CALL.ABS.NOINC R8 ;  /* 0x0000000008007343 */ /* 0x001fea0003c00000 */
.L_x_2:
[----:B------:R-:W2:Y:S01]  /*02c0*/  LDG.E.S8 R11, desc[UR36][R16.64+-0x18] ;  /* 0xffffe824100b7981 */ /* 0x000ea2000c1e1300 */
[----:B------:R-:W-:Y:S01]  /*02d0*/  VIADD R10, R22, 0x2 ;  /* 0x00000002160a7836 */ /* 0x000fe20000000000 */
[----:B------:R0:W1:Y:S01]  /*02e0*/  LDC.64 R8, c[0x4][R24] ;  /* 0x0100000018087b82 */ /* 0x0000620000000a00 */
[----:B------:R-:W3:Y:S01]  /*02f0*/  LDCU.64 UR4, c[0x4][0x8] ;  /* 0x01000100ff0477ac */ /* 0x000ee20008000a00 */
[----:B------:R-:W-:Y:S02]  /*0300*/  IMAD.MOV.U32 R6, RZ, RZ, R19 ;  /* 0x000000ffff067224 */ /* 0x000fe400078e0013 */
[----:B------:R-:W-:Y:S02]  /*0310*/  IMAD.MOV.U32 R7, RZ, RZ, R18 ;  /* 0x000000ffff077224 */ /* 0x000fe400078e0012 */
[----:B---3--:R-:W-:Y:S01]  /*0320*/  IMAD.U32 R4, RZ, RZ, UR4 ;  /* 0x00000004ff047e24 */ /* 0x008fe2000f8e00ff */
[----:B------:R-:W-:Y:S01]  /*0330*/  MOV R5, UR5 ;  /* 0x0000000500057c02 */ /* 0x000fe20008000f00 */
[----:B-12---:R0:W-:Y:S06]  /*0340*/  STL.64 [R1], R10 ;  /* 0x0000000a01007387 */ /* 0x0061ec0000100a00 */
[----:B------:R-:W-:-:S07]  /*0350*/  LEPC R20, `(.L_x_3) ;  /* 0x000000001014794e */ /* 0x000fce0000000000 */
[----:B0-----:R-:W-:Y:S05]  /*0360*/  CALL.ABS.NOINC R8 ;  /* 0x0000000008007343 */ /* 0x001fea0003c00000 */
.L_x_3:
[----:B------:R-:W2:Y:S01]  /*0370*/  LDG.E.S8 R11, desc[UR36][R16.64+-0x14] ;  /* 0xffffec24100b7981 */ /* 0x000ea2000c1e1300 */
[----:B------:R-:W-:Y:S01]  /*0380*/  IADD3 R10, PT, PT, R22, 0x3, RZ ;  /* 0x00000003160a7810 */ /* 0x000fe20007ffe0ff */
[----:B------:R0:W1:Y:S01]  /*0390*/  LDC.64 R8, c[0x4][R24] ;  /* 0x0100000018087b82 */ /* 0x0000620000000a00 */
[----:B------:R-:W3:Y:S01]  /*03a0*/  LDCU.64 UR4, c[0x4][0x8] ;  /* 0x01000100ff0477ac */ /* 0x000ee20008000a00 */
[----:B------:R-:W-:Y:S01]  /*03b0*/  MOV R6, R19 ;  /* 0x0000001300067202 */ /* 0x000fe20000000f00 */
[----:B------:R-:W-:Y:S02]  /*03c0*/  IMAD.MOV.U32 R7, RZ, RZ, R18 ;  /* 0x000000ffff077224 */ /* 0x000fe400078e0012 */
[----:B---3--:R-:W-:Y:S02]  /*03d0*/  IMAD.U32 R4, RZ, RZ, UR4 ;  /* 0x00000004ff047e24 */ /* 0x008fe4000f8e00ff */
[----:B------:R-:W-:Y:S01]  /*03e0*/  IMAD.U32 R5, RZ, RZ, UR5 ;  /* 0x00000005ff057e24 */ /* 0x000fe2000f8e00ff */
[----:B-12---:R0:W-:Y:S06]  /*03f0*/  STL.64 [R1], R10 ;  /* 0x0000000a01007387 */ /* 0x0061ec0000100a00 */
[----:B------:R-:W-:-:S07]  /*0400*/  LEPC R20, `(.L_x_4) ;  /* 0x000000001014794e */ /* 0x000fce0000000000 */
[----:B0-----:R-:W-:Y:S05]  /*0410*/  CALL.ABS.NOINC R8 ;  /* 0x0000000008007343 */ /* 0x001fea0003c00000 */
.L_x_4:
        /* <DEDUP_REMOVED lines=11> */
.L_x_5:
        /* <DEDUP_REMOVED lines=11> */
.L_x_6:
        /* <DEDUP_REMOVED lines=11> */
.L_x_7:
        /* <DEDUP_REMOVED lines=11> */
.L_x_8:
        /* <DEDUP_REMOVED lines=11> */
.L_x_9:
        /* <DEDUP_REMOVED lines=11> */
.L_x_10:
        /* <DEDUP_REMOVED lines=11> */
.L_x_11:
        /* <DEDUP_REMOVED lines=11> */
.L_x_12:
        /* <DEDUP_REMOVED lines=11> */
.L_x_13:
        /* <DEDUP_REMOVED lines=11> */
.L_x_14:
        /* <DEDUP_REMOVED lines=11> */
.L_x_15:
        /* <DEDUP_REMOVED lines=11> */
.L_x_16:
[----:B------:R-:W-:Y:S01]  /*0c60*/  VIADD R22, R22, 0x10 ;  /* 0x0000001016167836 */ /* 0x000fe20000000000 */
[----:B------:R-:W-:-:S04]  /*0c70*/  IADD3 R16, P1, PT, R16, 0x40, RZ ;  /* 0x0000004010107810 */ /* 0x000fc80007f3e0ff */
[----:B------:R-:W-:Y:S02]  /*0c80*/  ISETP.NE.AND P0, PT, R22, R2, PT ;  /* 0x000000021600720c */ /* 0x000fe40003f05270 */
[----:B------:R-:W-:-:S11]  /*0c90*/  IADD3.X R17, PT, PT, RZ, R17, RZ, P1, !PT ;  /* 0x00000011ff117210 */ /* 0x000fd60000ffe4ff */
[----:B------:R-:W-:Y:S05]  /*0ca0*/  @P0 BRA `(.L_x_17) ;  /* 0xfffffff4002c0947 */ /* 0x000fea000383ffff */
[----:B------:R-:W-:Y:S05]  /*0cb0*/  BSYNC.RECONVERGENT B6 ;  /* 0x0000000000067941 */ /* 0x000fea0003800200 */
.L_x_0:
[----:B------:R-:W-:-:S13]  /*0cc0*/  ISETP.NE.AND P0, PT, R25, RZ, PT ;  /* 0x000000ff1900720c */ /* 0x000fda0003f05270 */
[----:B0-----:R-:W-:Y:S05]  /*0cd0*/  @!P0 EXIT ;  /* 0x000000000000894d */ /* 0x001fea0003800000 */
[----:B------:R-:W0:Y:S01]  /*0ce0*/  LDC R23, c[0x0][0x398] ;  /* 0x0000e600ff177b82 */ /* 0x000e220000000800 */
[----:B------:R-:W-:Y:S02]  /*0cf0*/  ISETP.GE.U32.AND P0, PT, R25, 0x8, PT ;  /* 0x000000081900780c */ /* 0x000fe40003f06070 */
[----:B0-----:R-:W-:-:S11]  /*0d00*/  LOP3.LUT R23, R23, 0x7, RZ, 0xc0, !PT ;  /* 0x0000000717177812 */ /* 0x001fd600078ec0ff */
[----:B------:R-:W-:Y:S05]  /*0d10*/  @!P0 BRA `(.L_x_18) ;  /* 0x00000004006c8947 */ /* 0x000fea0003800000 */
[----:B------:R-:W0:Y:S01]  /*0d20*/  LDC.64 R16, c[0x0][0x388] ;  /* 0x0000e200ff107b82 */ /* 0x000e220000000a00 */
[----:B------:R-:W-:Y:S01]  /*0d30*/  MOV R22, 0x0 ;  /* 0x0000000000167802 */ /* 0x000fe20000000f00 */
[----:B------:R-:W1:Y:S01]  /*0d40*/  LDCU.64 UR4, c[0x4][0x8] ;  /* 0x01000100ff0477ac */ /* 0x000e620008000a00 */
[----:B0-----:R-:W-:-:S05]  /*0d50*/  IMAD.WIDE.U32 R16, R2, 0x4, R16 ;  /* 0x0000000402107825 */ /* 0x001fca00078e0010 */
[----:B------:R-:W2:Y:S01]  /*0d60*/  LDG.E.S8 R3, desc[UR36][R16.64] ;  /* 0x0000002410037981 */ /* 0x000ea2000c1e1300 */
[----:B------:R0:W3:Y:S01]  /*0d70*/  LDC.64 R8, c[0x4][R22] ;  /* 0x0100000016087b82 */ /* 0x0000e20000000a00 */
[----:B-1----:R-:W-:Y:S01]  /*0d80*/  IMAD.U32 R4, RZ, RZ, UR4 ;  /* 0x00000004ff047e24 */ /* 0x002fe2000f8e00ff */
[----:B------:R-:W-:Y:S01]  /*0d90*/  MOV R6, R19 ;  /* 0x0000001300067202 */ /* 0x000fe20000000f00 */
[----:B------:R-:W-:Y:S02]  /*0da0*/  IMAD.U32 R5, RZ, RZ, UR5 ;  /* 0x00000005ff057e24 */ /* 0x000fe4000f8e00ff */
[----:B------:R-:W-:Y:S01]  /*0db0*/  IMAD.MOV.U32 R7, RZ, RZ, R18 ;  /* 0x000000ffff077224 */ /* 0x000fe200078e0012 */
[----:B--23--:R0:W-:Y:S06]  /*0dc0*/  STL.64 [R1], R2 ;  /* 0x0000000201007387 */ /* 0x00c1ec0000100a00 */
[----:B------:R-:W-:-:S07]  /*0dd0*/  LEPC R20, `(.L_x_19) ;  /* 0x000000001014794e */ /* 0x000fce0000000000 */
[----:B0-----:R-:W-:Y:S05]  /*0de0*/  CALL.ABS.NOINC R8 ;  /* 0x0000000008007343 */ /* 0x001fea0003c00000 */
.L_x_19:
        /* <DEDUP_REMOVED lines=11> */
.L_x_20:
        /* <DEDUP_REMOVED lines=11> */
.L_x_21:
        /* <DEDUP_REMOVED lines=11> */
.L_x_22:
        /* <DEDUP_REMOVED lines=11> */
.L_x_23:
        /* <DEDUP_REMOVED lines=11> */
.L_x_24:
        /* <DEDUP_REMOVED lines=11> */
.L_x_25:
        /* <DEDUP_REMOVED lines=11> */
.L_x_26:
[----:B------:R-:W-:-:S07]  /*12c0*/  VIADD R2, R2, 0x8 ;  /* 0x0000000802027836 */ /* 0x000fce0000000000 */
.L_x_18:
[----:B------:R-:W-:-:S13]  /*12d0*/  ISETP.NE.AND P0, PT, R23, RZ, PT ;  /* 0x000000ff1700720c */ /* 0x000fda0003f05270 */
[----:B------:R-:W-:Y:S05]  /*12e0*/  @!P0 EXIT ;  /* 0x000000000000894d */ /* 0x000fea0003800000 */
        /* <DEDUP_REMOVED lines=11> */
[----:B------:R-:W-:Y:S01]  /*13a0*/  MOV R5, UR5 ;  /* 0x0000000500057c02 */ /* 0x000fe20008000f00 */
[----:B------:R-:W-:Y:S02]  /*13b0*/  IMAD.MOV.U32 R6, RZ, RZ, R19 ;  /* 0x000000ffff067224 */ /* 0x000fe400078e0013 */
[----:B------:R-:W-:Y:S01]  /*13c0*/  IMAD.MOV.U32 R7, RZ, RZ, R18 ;  /* 0x000000ffff077224 */ /* 0x000fe200078e0012 */
[----:B--23--:R0:W-:Y:S06]  /*13d0*/  STL.64 [R1], R2 ;  /* 0x0000000201007387 */ /* 0x00c1ec0000100a00 */
[----:B------:R-:W-:-:S07]  /*13e0*/  LEPC R20, `(.L_x_28) ;  /* 0x000000001014794e */ /* 0x000fce0000000000 */
[----:B0-----:R-:W-:Y:S05]  /*13f0*/  CALL.ABS.NOINC R8 ;  /* 0x0000000008007343 */ /* 0x001fea0003c00000 */
.L_x_28:
        /* <DEDUP_REMOVED lines=11> */
.L_x_29:
[----:B------:R-:W2:Y:S01]  /*14b0*/  LDG.E.S8 R11, desc[UR36][R16.64+0x8] ;  /* 0x00000824100b7981 */ /* 0x000ea2000c1e1300 */
[----:B------:R-:W-:Y:S01]  /*14c0*/  IADD3 R10, PT, PT, R2, 0x2, RZ ;  /* 0x00000002020a7810 */ /* 0x000fe20007ffe0ff */
[----:B------:R0:W1:Y:S01]  /*14d0*/  LDC.64 R8, c[0x4][R22] ;  /* 0x0100000016087b82 */ /* 0x0000620000000a00 */
[----:B------:R-:W3:Y:S01]  /*14e0*/  LDCU.64 UR4, c[0x4][0x8] ;  /* 0x01000100ff0477ac */ /* 0x000ee20008000a00 */
[----:B------:R-:W-:Y:S01]  /*14f0*/  IMAD.MOV.U32 R6, RZ, RZ, R19 ;  /* 0x000000ffff067224 */ /* 0x000fe200078e0013 */
[----:B------:R-:W-:Y:S01]  /*1500*/  MOV R7, R18 ;  /* 0x0000001200077202 */ /* 0x000fe20000000f00 */
[----:B---3--:R-:W-:Y:S01]  /*1510*/  IMAD.U32 R4, RZ, RZ, UR4 ;  /* 0x00000004ff047e24 */ /* 0x008fe2000f8e00ff */
[----:B------:R-:W-:Y:S01]  /*1520*/  MOV R5, UR5 ;  /* 0x0000000500057c02 */ /* 0x000fe20008000f00 */
[----:B-12---:R0:W-:Y:S06]  /*1530*/  STL.64 [R1], R10 ;  /* 0x0000000a01007387 */ /* 0x0061ec0000100a00 */
[----:B------:R-:W-:-:S07]  /*1540*/  LEPC R20, `(.L_x_30) ;  /* 0x000000001014794e */ /* 0x000fce0000000000 */
[----:B0-----:R-:W-:Y:S05]  /*1550*/  CALL.ABS.NOINC R8 ;  /* 0x0000000008007343 */ /* 0x001fea0003c00000 */
.L_x_30:
[----:B------:R-:W2:Y:S01]  /*1560*/  LDG.E.S8 R9, desc[UR36][R16.64+0xc] ;  /* 0x00000c2410097981 */ /* 0x000ea2000c1e1300 */
[----:B------:R-:W-:Y:S01]  /*1570*/  VIADD R8, R2, 0x3 ;  /* 0x0000000302087836 */ /* 0x000fe20000000000 */
[----:B------:R0:W1:Y:S01]  /*1580*/  LDC.64 R10, c[0x4][R22] ;  /* 0x01000000160a7b82 */ /* 0x0000620000000a00 */
[----:B------:R-:W3:Y:S01]  /*1590*/  LDCU.64 UR4, c[0x4][0x8] ;  /* 0x01000100ff0477ac */ /* 0x000ee20008000a00 */
[----:B------:R-:W-:Y:S01]  /*15a0*/  MOV R6, R19 ;  /* 0x0000001300067202 */ /* 0x000fe20000000f00 */
[----:B------:R-:W-:Y:S01]  /*15b0*/  IMAD.MOV.U32 R7, RZ, RZ, R18 ;  /* 0x000000ffff077224 */ /* 0x000fe200078e0012 */
[----:B---3--:R-:W-:Y:S01]  /*15c0*/  MOV R4, UR4 ;  /* 0x0000000400047c02 */ /* 0x008fe20008000f00 */
[----:B------:R-:W-:Y:S01]  /*15d0*/  IMAD.U32 R5, RZ, RZ, UR5 ;  /* 0x00000005ff057e24 */ /* 0x000fe2000f8e00ff */
[----:B-12---:R0:W-:Y:S06]  /*15e0*/  STL.64 [R1], R8 ;  /* 0x0000000801007387 */ /* 0x0061ec0000100a00 */
[----:B------:R-:W-:-:S07]  /*15f0*/  LEPC R20, `(.L_x_31) ;  /* 0x000000001014794e */ /* 0x000fce0000000000 */
[----:B0-----:R-:W-:Y:S05]  /*1600*/  CALL.ABS.NOINC R10 ;  /* 0x000000000a007343 */ /* 0x001fea0003c00000 */
.L_x_31:
[----:B------:R-:W-:-:S07]  /*1610*/  IADD3 R2, PT, PT, R2, 0x4, RZ ;  /* 0x0000000402027810 */ /* 0x000fce0007ffe0ff */
.L_x_27:
[----:B------:R-:W-:-:S13]  /*1620*/  ISETP.NE.AND P0, PT, R23, RZ, PT ;  /* 0x000000ff1700720c */ /* 0x000fda0003f05270 */
[----:B------:R-:W-:Y:S05]  /*1630*/  @!P0 EXIT ;  /* 0x000000000000894d */ /* 0x000fea0003800000 */
[----:B------:R-:W0:Y:S01]  /*1640*/  LDC.64 R4, c[0x0][0x388] ;  /* 0x0000e200ff047b82 */ /* 0x000e220000000a00 */
[----:B------:R-:W-:Y:S02]  /*1650*/  IMAD.MOV R16, RZ, RZ, -R23 ;  /* 0x000000ffff107224 */ /* 0x000fe400078e0a17 */
[----:B0-----:R-:W-:-:S04]  /*1660*/  IMAD.WIDE.U32 R4, R2, 0x4, R4 ;  /* 0x0000000402047825 */ /* 0x001fc800078e0004 */
[----:B------:R-:W-:Y:S01]  /*1670*/  IMAD.MOV.U32 R17, RZ, RZ, R5 ;  /* 0x000000ffff117224 */ /* 0x000fe200078e0005 */
[----:B------:R-:W-:-:S07]  /*1680*/  MOV R22, R4 ;  /* 0x0000000400167202 */ /* 0x000fce0000000f00 */
.L_x_33:
[----:B------:R-:W-:Y:S01]  /*1690*/  MOV R10, R22 ;  /* 0x00000016000a7202 */ /* 0x000fe20000000f00 */
[----:B------:R-:W-:Y:S01]  /*16a0*/  IMAD.MOV.U32 R11, RZ, RZ, R17 ;  /* 0x000000ffff0b7224 */ /* 0x000fe200078e0011 */
[----:B------:R-:W-:Y:S01]  /*16b0*/  MOV R8, 0x0 ;  /* 0x0000000000087802 */ /* 0x000fe20000000f00 */
[----:B------:R-:W0:Y:S03]  /*16c0*/  LDCU.64 UR4, c[0x4][0x8] ;  /* 0x01000100ff0477ac */ /* 0x000e260008000a00 */
[----:B------:R-:W2:Y:S01]  /*16d0*/  LDG.E.S8 R3, desc[UR36][R10.64] ;  /* 0x000000240a037981 */ /* 0x000ea2000c1e1300 */
[----:B------:R-:W-:Y:S01]  /*16e0*/  IADD3 R16, PT, PT, R16, 0x1, RZ ;  /* 0x0000000110107810 */ /* 0x000fe20007ffe0ff */
[----:B------:R-:W1:Y:S01]  /*16f0*/  LDC.64 R8, c[0x4][R8] ;  /* 0x0100000008087b82 */ /* 0x000e620000000a00 */
[----:B------:R-:W-:Y:S01]  /*1700*/  IMAD.MOV.U32 R6, RZ, RZ, R19 ;  /* 0x000000ffff067224 */ /* 0x000fe200078e0013 */
[----:B------:R-:W-:-:S02]  /*1710*/  MOV R7, R18 ;  /* 0x0000001200077202 */ /* 0x000fc40000000f00 */
[----:B------:R-:W-:-:S04]  /*1720*/  ISETP.NE.AND P0, PT, R16, RZ, PT ;  /* 0x000000ff1000720c */ /* 0x000fc80003f05270 */
[----:B------:R-:W-:Y:S01]  /*1730*/  P2R R23, PR, RZ, 0x1 ;  /* 0x00000001ff177803 */ /* 0x000fe20000000000 */
[----:B0-----:R-:W-:Y:S01]  /*1740*/  IMAD.U32 R4, RZ, RZ, UR4 ;  /* 0x00000004ff047e24 */ /* 0x001fe2000f8e00ff */
[----:B------:R-:W-:Y:S01]  /*1750*/  MOV R5, UR5 ;  /* 0x0000000500057c02 */ /* 0x000fe20008000f00 */
[----:B-12---:R0:W-:Y:S06]  /*1760*/  STL.64 [R1], R2 ;  /* 0x0000000201007387 */ /* 0x0061ec0000100a00 */
[----:B------:R-:W-:-:S07]  /*1770*/  LEPC R20, `(.L_x_32) ;  /* 0x000000001014794e */ /* 0x000fce0000000000 */
[----:B0-----:R-:W-:Y:S05]  /*1780*/  CALL.ABS.NOINC R8 ;  /* 0x0000000008007343 */ /* 0x001fea0003c00000 */
.L_x_32:
[----:B------:R-:W-:Y:S01]  /*1790*/  ISETP.NE.AND P6, PT, R23, RZ, PT ;  /* 0x000000ff1700720c */ /* 0x000fe20003fc5270 */
[----:B------:R-:W-:Y:S01]  /*17a0*/  VIADD R2, R2, 0x1 ;  /* 0x0000000102027836 */ /* 0x000fe20000000000 */
[----:B------:R-:W-:-:S04]  /*17b0*/  IADD3 R22, P0, PT, R22, 0x4, RZ ;  /* 0x0000000416167810 */ /* 0x000fc80007f1e0ff */
[----:B------:R-:W-:-:S07]  /*17c0*/  IADD3.X R17, PT, PT, RZ, R17, RZ, P0, !PT ;  /* 0x00000011ff117210 */ /* 0x000fce00007fe4ff */
[----:B------:R-:W-:Y:S05]  /*17d0*/  @P6 BRA `(.L_x_33) ;  /* 0xfffffffc00ac6947 */ /* 0x000fea000383ffff */
[----:B------:R-:W-:Y:S05]  /*17e0*/  EXIT ;  /* 0x000000000000794d */ /* 0x000fea0003800000 */
.L_x_34:
[----:B------:R-:W-:-:S00]  /*17f0*/  BRA `(.L_x_34) ;  /* 0xfffffffc00fc7947 */ /* 0x000fc0000383ffff */
[----:B------:R-:W-:-:S00]  /*1800*/  NOP ;  /* 0x0000000000007918 */ /* 0x000fc00000000000 */
[----:B------:R-:W-:-:S00]  /*1810*/  NOP ;  /* 0x0000000000007918 */ /* 0x000fc00000000000 */
[----:B------:R-:W-:-:S00]  /*1820*/  NOP ;  /* 0x0000000000007918 */ /* 0x000fc00000000000 */
[----:B------:R-:W-:-:S00]  /*1830*/  NOP ;  /* 0x0000000000007918 */ /* 0x000fc00000000000 */
[----:B------:R-:W-:-:S00]  /*1840*/  NOP ;  /* 0x0000000000007918 */ /* 0x000fc00000000000 */
[----:B------:R-:W-:-:S00]  /*1850*/  NOP ;  /* 0x0000000000007918 */ /* 0x000fc00000000000 */
[----:B------:R-:W-:-:S00]  /*1860*/  NOP ;  /* 0x0000000000007918 */ /* 0x000fc00000000000 */
[----:B------:R-:W-:-:S00]  /*1870*/  NOP ;  /* 0x0000000000007918 */ /* 0x000fc00000000000 */
.L_x_35:


//--------------------- .nv.global.init           --------------------------
	.section	.nv.global.init,"aw",@progbits
.nv.global.init:
	.type		$str,@object
	.size		$str,(.L_0 - $str)
$str:
        /*0000*/ 	.byte	0x56, 0x61, 0x6c, 0x75, 0x65, 0x20, 0x6f, 0x66, 0x20, 0x73, 0x72, 0x63, 0x5b, 0x25, 0x64, 0x5d
        /*0010*/ 	.byte	0x20, 0x3d, 0x20, 0x25, 0x63, 0x20, 0x0a, 0x00
.L_0:


//--------------------- .nv.shared.reserved.0     --------------------------
	.section	.nv.shared.reserved.0,"aw",@nobits
	.weak		__nv_reservedSMEM_offset_0_alias
	.size		__nv_reservedSMEM_offset_0_alias, 0, 64
	.other		__nv_reservedSMEM_offset_0_alias,@"STO_CUDA_RESERVED_SHARED STV_DEFAULT"
__nv_reservedSMEM_offset_0_alias:
	.zero		0
	.zero		64


//--------------------- .nv.constant0._Z19collateSegments_gpuPiS_S_i --------------------------
	.section	.nv.constant0._Z19collateSegments_gpuPiS_S_i,"a",@progbits
	.sectionflags	@""
	.align	4
.nv.constant0._Z19collateSegments_gpuPiS_S_i:
	.zero		924


//--------------------- SYMBOLS --------------------------

	.type		.nv.reservedSmem.offset0,@object
	.size		.nv.reservedSmem.offset0,0x4
	.type		vprintf,@function
